//
// Generated by NVIDIA NVVM Compiler
//
// Compiler Build ID: CL-36424714
// Cuda compilation tools, release 13.0, V13.0.88
// Based on NVVM 20.0.0
//

.version 9.0
.target sm_100
.address_size 64

	// .globl	_Z8dkernel1v
.extern .func  (.param .b32 func_retval0) vprintf
(
	.param .b64 vprintf_param_0,
	.param .b64 vprintf_param_1
)
;
.global .align 1 .b8 $str[23] = {75, 101, 114, 110, 101, 108, 32, 49, 58, 32, 72, 101, 108, 108, 111, 32, 87, 111, 114, 108, 100, 10};
.global .align 1 .b8 $str$1[23] = {75, 101, 114, 110, 101, 108, 32, 50, 58, 32, 72, 101, 108, 108, 111, 32, 87, 111, 114, 108, 100, 10};

.visible .entry _Z8dkernel1v()
{
	.reg .b32 	%r<3>;
	.reg .b64 	%rd<3>;

	mov.u64 	%rd1, $str;
	cvta.global.u64 	%rd2, %rd1;
	{ // callseq 0, 0
	.param .b64 param0;
	st.param.b64 	[param0], %rd2;
	.param .b64 param1;
	st.param.b64 	[param1], 0;
	.param .b32 retval0;
	call.uni (retval0), 
	vprintf, 
	(
	param0, 
	param1
	);
	ld.param.b32 	%r1, [retval0];
	} // callseq 0
	ret;

}
	// .globl	_Z8dkernel2v
.visible .entry _Z8dkernel2v()
{
	.reg .b32 	%r<3>;
	.reg .b64 	%rd<3>;

	mov.u64 	%rd1, $str$1;
	cvta.global.u64 	%rd2, %rd1;
	{ // callseq 1, 0
	.param .b64 param0;
	st.param.b64 	[param0], %rd2;
	.param .b64 param1;
	st.param.b64 	[param1], 0;
	.param .b32 retval0;
	call.uni (retval0), 
	vprintf, 
	(
	param0, 
	param1
	);
	ld.param.b32 	%r1, [retval0];
	} // callseq 1
	ret;

}


// ===== COMPILED SASS (sm_100) =====

	.target	sm_100

	.elftype	@"ET_EXEC"


//--------------------- .note.nv.tkinfo           --------------------------
	.section	.note.nv.tkinfo,"",@"SHT_NOTE"
	.sectionflags	@"SHF_NOTE_NV_TKINFO"
	.tkinfo
        /*0018*/ 	.word	0x00000002
        /*0030*/ 	.string	""
        /*0030*/ 	.string	"ptxas"
        /*0030*/ 	.string	"Cuda compilation tools, release 13.0, V13.0.88"
        /*0030*/ 	.string	"Build cuda_13.0.r13.0/compiler.36424714_0"
        /*0030*/ 	.string	"-arch sm_100 -m 64 "



//--------------------- .note.nv.cuinfo           --------------------------
	.section	.note.nv.cuinfo,"",@"SHT_NOTE"
	.sectionflags	@"SHF_NOTE_NV_CUINFO"
        /*0018*/ 	.short	0x0002
        /*001a*/ 	.short	0x0064
        /*001c*/ 	.short	0x0082
	.zero		2


//--------------------- .nv.info                  --------------------------
	.section	.nv.info,"",@"SHT_CUDA_INFO"
	.align	4


	//----- nvinfo : EIATTR_REGCOUNT
	.align		4
        /*0000*/ 	.byte	0x04, 0x2f
        /*0002*/ 	.short	(.L_3 - .L_2)
	.align		4
.L_2:
        /*0004*/ 	.word	index@(_Z8dkernel1v)
        /*0008*/ 	.word	0x00000018


	//----- nvinfo : EIATTR_FRAME_SIZE
	.align		4
.L_3:
        /*000c*/ 	.byte	0x04, 0x11
        /*000e*/ 	.short	(.L_5 - .L_4)
	.align		4
.L_4:
        /*0010*/ 	.word	index@(_Z8dkernel1v)
        /*0014*/ 	.word	0x00000000


	//----- nvinfo : EIATTR_REGCOUNT
	.align		4
.L_5:
        /*0018*/ 	.byte	0x04, 0x2f
        /*001a*/ 	.short	(.L_7 - .L_6)
	.align		4
.L_6:
        /*001c*/ 	.word	index@(_Z8dkernel2v)
        /*0020*/ 	.word	0x00000018


	//----- nvinfo : EIATTR_FRAME_SIZE
	.align		4
.L_7:
        /*0024*/ 	.byte	0x04, 0x11
        /*0026*/ 	.short	(.L_9 - .L_8)
	.align		4
.L_8:
        /*0028*/ 	.word	index@(_Z8dkernel2v)
        /*002c*/ 	.word	0x00000000


	//----- nvinfo : EIATTR_MIN_STACK_SIZE
	.align		4
.L_9:
        /*0030*/ 	.byte	0x04, 0x12
        /*0032*/ 	.short	(.L_11 - .L_10)
	.align		4
.L_10:
        /*0034*/ 	.word	index@(_Z8dkernel2v)
        /*0038*/ 	.word	0x00000000


	//----- nvinfo : EIATTR_MIN_STACK_SIZE
	.align		4
.L_11:
        /*003c*/ 	.byte	0x04, 0x12
        /*003e*/ 	.short	(.L_13 - .L_12)
	.align		4
.L_12:
        /*0040*/ 	.word	index@(_Z8dkernel1v)
        /*0044*/ 	.word	0x00000000
.L_13:


//--------------------- .nv.compat                --------------------------
	.section	.nv.compat,"",@"SHT_CUDA_COMPAT_INFO"
	.align	4
        /*0000*/ 	.byte	0x02, 0x09, 0x00, 0x00, 0x02, 0x02, 0x01, 0x00, 0x02, 0x05, 0x05, 0x00, 0x03, 0x07, 0x01, 0x01
        /*0010*/ 	.byte	0x02, 0x03, 0x00, 0x00, 0x02, 0x06, 0x01, 0x00, 0x04, 0x0b, 0x08, 0x00, 0x09, 0x00, 0x00, 0x00
        /*0020*/ 	.byte	0x00, 0x00, 0x00, 0x00


//--------------------- .nv.info._Z8dkernel2v     --------------------------
	.section	.nv.info._Z8dkernel2v,"",@"SHT_CUDA_INFO"
	.sectionflags	@""
	.align	4


	//----- nvinfo : EIATTR_CUDA_API_VERSION
	.align		4
        /*0000*/ 	.byte	0x04, 0x37
        /*0002*/ 	.short	(.L_15 - .L_14)
.L_14:
        /*0004*/ 	.word	0x00000082


	//----- nvinfo : EIATTR_SPARSE_MMA_MASK
	.align		4
.L_15:
        /*0008*/ 	.byte	0x03, 0x50
        /*000a*/ 	.short	0x0000


	//----- nvinfo : EIATTR_MAXREG_COUNT
	.align		4
        /*000c*/ 	.byte	0x03, 0x1b
        /*000e*/ 	.short	0x00ff


	//----- nvinfo : EIATTR_EXTERNS
	.align		4
        /*0010*/ 	.byte	0x04, 0x0f
        /*0012*/ 	.short	(.L_17 - .L_16)


	//   ....[0]....
	.align		4
.L_16:
        /*0014*/ 	.word	index@(vprintf)


	//----- nvinfo : EIATTR_MERCURY_ISA_VERSION
	.align		4
.L_17:
        /*0018*/ 	.byte	0x03, 0x5f
        /*001a*/ 	.short	0x0101


	//----- nvinfo : EIATTR_VRC_CTA_INIT_COUNT
	.align		4
        /*001c*/ 	.byte	0x02, 0x4a
	.zero		1
	.zero		1


	//----- nvinfo : EIATTR_SYSCALL_OFFSETS
	.align		4
        /*0020*/ 	.byte	0x04, 0x46
        /*0022*/ 	.short	(.L_19 - .L_18)


	//   ....[0]....
.L_18:
        /*0024*/ 	.word	0x00000080


	//----- nvinfo : EIATTR_EXIT_INSTR_OFFSETS
	.align		4
.L_19:
        /*0028*/ 	.byte	0x04, 0x1c
        /*002a*/ 	.short	(.L_21 - .L_20)


	//   ....[0]....
.L_20:
        /*002c*/ 	.word	0x00000090


	//----- nvinfo : EIATTR_SW_WAR
	.align		4
.L_21:
        /*0030*/ 	.byte	0x04, 0x36
        /*0032*/ 	.short	(.L_23 - .L_22)
.L_22:
        /*0034*/ 	.word	0x00000008
.L_23:


//--------------------- .nv.info._Z8dkernel1v     --------------------------
	.section	.nv.info._Z8dkernel1v,"",@"SHT_CUDA_INFO"
	.sectionflags	@""
	.align	4


	//----- nvinfo : EIATTR_CUDA_API_VERSION
	.align		4
        /*0000*/ 	.byte	0x04, 0x37
        /*0002*/ 	.short	(.L_25 - .L_24)
.L_24:
        /*0004*/ 	.word	0x00000082


	//----- nvinfo : EIATTR_SPARSE_MMA_MASK
	.align		4
.L_25:
        /*0008*/ 	.byte	0x03, 0x50
        /*000a*/ 	.short	0x0000


	//----- nvinfo : EIATTR_MAXREG_COUNT
	.align		4
        /*000c*/ 	.byte	0x03, 0x1b
        /*000e*/ 	.short	0x00ff


	//----- nvinfo : EIATTR_EXTERNS
	.align		4
        /*0010*/ 	.byte	0x04, 0x0f
        /*0012*/ 	.short	(.L_27 - .L_26)


	//   ....[0]....
	.align		4
.L_26:
        /*0014*/ 	.word	index@(vprintf)


	//----- nvinfo : EIATTR_MERCURY_ISA_VERSION
	.align		4
.L_27:
        /*0018*/ 	.byte	0x03, 0x5f
        /*001a*/ 	.short	0x0101


	//----- nvinfo : EIATTR_VRC_CTA_INIT_COUNT
	.align		4
        /*001c*/ 	.byte	0x02, 0x4a
	.zero		1
	.zero		1


	//----- nvinfo : EIATTR_SYSCALL_OFFSETS
	.align		4
        /*0020*/ 	.byte	0x04, 0x46
        /*0022*/ 	.short	(.L_29 - .L_28)


	//   ....[0]....
.L_28:
        /*0024*/ 	.word	0x00000080


	//----- nvinfo : EIATTR_EXIT_INSTR_OFFSETS
	.align		4
.L_29:
        /*0028*/ 	.byte	0x04, 0x1c
        /*002a*/ 	.short	(.L_31 - .L_30)


	//   ....[0]....
.L_30:
        /*002c*/ 	.word	0x00000090


	//----- nvinfo : EIATTR_SW_WAR
	.align		4
.L_31:
        /*0030*/ 	.byte	0x04, 0x36
        /*0032*/ 	.short	(.L_33 - .L_32)
.L_32:
        /*0034*/ 	.word	0x00000008
.L_33:


//--------------------- .nv.callgraph             --------------------------
	.section	.nv.callgraph,"",@"SHT_CUDA_CALLGRAPH"
	.align	4
	.sectionentsize	8
	.align		4
        /*0000*/ 	.word	0x00000000
	.align		4
        /*0004*/ 	.word	0xffffffff
	.align		4
        /*0008*/ 	.word	index@(_Z8dkernel2v)
	.align		4
        /*000c*/ 	.word	index@(vprintf)
	.align		4
        /*0010*/ 	.word	index@(_Z8dkernel1v)
	.align		4
        /*0014*/ 	.word	index@(vprintf)
	.align		4
        /*0018*/ 	.word	0x00000000
	.align		4
        /*001c*/ 	.word	0xfffffffe
	.align		4
        /*0020*/ 	.word	0x00000000
	.align		4
        /*0024*/ 	.word	0xfffffffd
	.align		4
        /*0028*/ 	.word	0x00000000
	.align		4
        /*002c*/ 	.word	0xfffffffc


//--------------------- .nv.constant4             --------------------------
	.section	.nv.constant4,"a",@progbits
	.align	8
	.align		8
.nv.constant4:
        /*0000*/ 	.dword	vprintf
	.align		8
        /*0008*/ 	.dword	$str
	.align		8
        /*0010*/ 	.dword	$str$1


//--------------------- .text._Z8dkernel2v        --------------------------
	.section	.text._Z8dkernel2v,"ax",@progbits
	.align	128
        .global         _Z8dkernel2v
        .type           _Z8dkernel2v,@function
        .size           _Z8dkernel2v,(.L_x_4 - _Z8dkernel2v)
        .other          _Z8dkernel2v,@"STO_CUDA_ENTRY STV_DEFAULT"
_Z8dkernel2v:
.text._Z8dkernel2v:
[----:B------:R-:W0:Y:S01]  /*0000*/  LDC R1, c[0x0][0x37c] ;  /* 0x0000df00ff017b82 */ /* 0x000e220000000800 */
[----:B------:R-:W-:Y:S01]  /*0010*/  MOV R0, 0x0 ;  /* 0x0000000000007802 */ /* 0x000fe20000000f00 */
[----:B------:R-:W1:Y:S01]  /*0020*/  LDCU.64 UR4, c[0x4][0x10] ;  /* 0x01000200ff0477ac */ /* 0x000e620008000a00 */
[----:B------:R-:W-:-:S05]  /*0030*/  CS2R R6, SRZ ;  /* 0x0000000000067805 */ /* 0x000fca000001ff00 */
[----:B------:R2:W3:Y:S01]  /*0040*/  LDC.64 R2, c[0x4][R0] ;  /* 0x0100000000027b82 */ /* 0x0004e20000000a00 */
[----:B-1----:R-:W-:Y:S02]  /*0050*/  IMAD.U32 R4, RZ, RZ, UR4 ;  /* 0x00000004ff047e24 */ /* 0x002fe4000f8e00ff */
[----:B--2---:R-:W-:-:S07]  /*0060*/  IMAD.U32 R5, RZ, RZ, UR5 ;  /* 0x00000005ff057e24 */ /* 0x004fce000f8e00ff */
[----:B------:R-:W-:-:S07]  /*0070*/  LEPC R20, `(.L_x_0) ;  /* 0x000000001014794e */ /* 0x000fce0000000000 */
[----:B0--3--:R-:W-:Y:S05]  /*0080*/  CALL.ABS.NOINC R2 ;  /* 0x0000000002007343 */ /* 0x009fea0003c00000 */
.L_x_0:
[----:B------:R-:W-:Y:S05]  /*0090*/  EXIT ;  /* 0x000000000000794d */ /* 0x000fea0003800000 */
.L_x_1:
[----:B------:R-:W-:-:S00]  /*00a0*/  BRA `(.L_x_1) ;  /* 0xfffffffc00fc7947 */ /* 0x000fc0000383ffff */
[----:B------:R-:W-:-:S00]  /*00b0*/  NOP ;  /* 0x0000000000007918 */ /* 0x000fc00000000000 */
        /* <DEDUP_REMOVED lines=12> */
.L_x_4:


//--------------------- .text._Z8dkernel1v        --------------------------
	.section	.text._Z8dkernel1v,"ax",@progbits
	.align	128
        .global         _Z8dkernel1v
        .type           _Z8dkernel1v,@function
        .size           _Z8dkernel1v,(.L_x_5 - _Z8dkernel1v)
        .other          _Z8dkernel1v,@"STO_CUDA_ENTRY STV_DEFAULT"
_Z8dkernel1v:
.text._Z8dkernel1v:
        /* <DEDUP_REMOVED lines=9> */
.L_x_2:
[----:B------:R-:W-:Y:S05]  /*0090*/  EXIT ;  /* 0x000000000000794d */ /* 0x000fea0003800000 */
.L_x_3:
        /* <DEDUP_REMOVED lines=14> */
.L_x_5:


//--------------------- .nv.global.init           --------------------------
	.section	.nv.global.init,"aw",@progbits
.nv.global.init:
	.type		$str,@object
	.size		$str,($str$1 - $str)
$str:
        /*0000*/ 	.byte	0x4b, 0x65, 0x72, 0x6e, 0x65, 0x6c, 0x20, 0x31, 0x3a, 0x20, 0x48, 0x65, 0x6c, 0x6c, 0x6f, 0x20
        /*0010*/ 	.byte	0x57, 0x6f, 0x72, 0x6c, 0x64, 0x0a, 0x00
	.type		$str$1,@object
	.size		$str$1,(.L_1 - $str$1)
$str$1:
        /*0017*/ 	.byte	0x4b, 0x65, 0x72, 0x6e, 0x65, 0x6c, 0x20, 0x32, 0x3a, 0x20, 0x48, 0x65, 0x6c, 0x6c, 0x6f, 0x20
        /*0027*/ 	.byte	0x57, 0x6f, 0x72, 0x6c, 0x64, 0x0a, 0x00
.L_1:


//--------------------- .nv.shared.reserved.0     --------------------------
	.section	.nv.shared.reserved.0,"aw",@nobits
	.weak		__nv_reservedSMEM_offset_0_alias
	.size		__nv_reservedSMEM_offset_0_alias, 0, 64
	.other		__nv_reservedSMEM_offset_0_alias,@"STO_CUDA_RESERVED_SHARED STV_DEFAULT"
__nv_reservedSMEM_offset_0_alias:
	.zero		0
	.zero		64


//--------------------- .nv.constant0._Z8dkernel2v --------------------------
	.section	.nv.constant0._Z8dkernel2v,"a",@progbits
	.sectionflags	@""
	.align	4
.nv.constant0._Z8dkernel2v:
	.zero		896


//--------------------- .nv.constant0._Z8dkernel1v --------------------------
	.section	.nv.constant0._Z8dkernel1v,"a",@progbits
	.sectionflags	@""
	.align	4
.nv.constant0._Z8dkernel1v:
	.zero		896


//--------------------- SYMBOLS --------------------------

	.type		.nv.reservedSmem.offset0,@object
	.size		.nv.reservedSmem.offset0,0x4
	.type		vprintf,@function
